//
// Generated by NVIDIA NVVM Compiler
//
// Compiler Build ID: CL-36424714
// Cuda compilation tools, release 13.0, V13.0.88
// Based on NVVM 20.0.0
//

.version 9.0
.target sm_100
.address_size 64

	// .globl	_Z7computefiffffffff
.extern .func  (.param .b32 func_retval0) vprintf
(
	.param .b64 vprintf_param_0,
	.param .b64 vprintf_param_1
)
;
.global .align 1 .b8 $str[7] = {37, 46, 49, 55, 103, 10};

.visible .entry _Z7computefiffffffff(
	.param .f32 _Z7computefiffffffff_param_0,
	.param .u32 _Z7computefiffffffff_param_1,
	.param .f32 _Z7computefiffffffff_param_2,
	.param .f32 _Z7computefiffffffff_param_3,
	.param .f32 _Z7computefiffffffff_param_4,
	.param .f32 _Z7computefiffffffff_param_5,
	.param .f32 _Z7computefiffffffff_param_6,
	.param .f32 _Z7computefiffffffff_param_7,
	.param .f32 _Z7computefiffffffff_param_8,
	.param .f32 _Z7computefiffffffff_param_9
)
{
	.local .align 8 .b8 	__local_depot0[8];
	.reg .b64 	%SP;
	.reg .b64 	%SPL;
	.reg .pred 	%p<2>;
	.reg .b32 	%r<4>;
	.reg .b32 	%f<16>;
	.reg .b64 	%rd<5>;
	.reg .b64 	%fd<2>;

	mov.u64 	%SPL, __local_depot0;
	cvta.local.u64 	%SP, %SPL;
	ld.param.u32 	%r1, [_Z7computefiffffffff_param_1];
	ld.param.f32 	%f5, [_Z7computefiffffffff_param_2];
	ld.param.f32 	%f6, [_Z7computefiffffffff_param_3];
	ld.param.f32 	%f7, [_Z7computefiffffffff_param_4];
	ld.param.f32 	%f8, [_Z7computefiffffffff_param_5];
	ld.param.f32 	%f9, [_Z7computefiffffffff_param_6];
	ld.param.f32 	%f4, [_Z7computefiffffffff_param_9];
	add.f32 	%f10, %f5, %f6;
	sub.f32 	%f11, %f10, %f7;
	fma.rn.f32 	%f12, %f9, 0fFBB6DB80, %f8;
	add.f32 	%f15, %f11, %f12;
	setp.lt.s32 	%p1, %r1, 1;
	@%p1 bra 	$L__BB0_2;
	add.f32 	%f13, %f4, 0f80000317;
	mov.f32 	%f14, 0f00000000;
	div.rn.f32 	%f15, %f14, %f13;
$L__BB0_2:
	add.u64 	%rd1, %SP, 0;
	add.u64 	%rd2, %SPL, 0;
	cvt.f64.f32 	%fd1, %f15;
	st.local.f64 	[%rd2], %fd1;
	mov.u64 	%rd3, $str;
	cvta.global.u64 	%rd4, %rd3;
	{ // callseq 0, 0
	.param .b64 param0;
	st.param.b64 	[param0], %rd4;
	.param .b64 param1;
	st.param.b64 	[param1], %rd1;
	.param .b32 retval0;
	call.uni (retval0), 
	vprintf, 
	(
	param0, 
	param1
	);
	ld.param.b32 	%r2, [retval0];
	} // callseq 0
	ret;

}


// ===== COMPILED SASS (sm_100) =====

	.target	sm_100

	.elftype	@"ET_EXEC"


//--------------------- .note.nv.tkinfo           --------------------------
	.section	.note.nv.tkinfo,"",@"SHT_NOTE"
	.sectionflags	@"SHF_NOTE_NV_TKINFO"
	.tkinfo
        /*0018*/ 	.word	0x00000002
        /*0030*/ 	.string	""
        /*0030*/ 	.string	"ptxas"
        /*0030*/ 	.string	"Cuda compilation tools, release 13.0, V13.0.88"
        /*0030*/ 	.string	"Build cuda_13.0.r13.0/compiler.36424714_0"
        /*0030*/ 	.string	"-arch sm_100 -m 64 "



//--------------------- .note.nv.cuinfo           --------------------------
	.section	.note.nv.cuinfo,"",@"SHT_NOTE"
	.sectionflags	@"SHF_NOTE_NV_CUINFO"
        /*0018*/ 	.short	0x0002
        /*001a*/ 	.short	0x0064
        /*001c*/ 	.short	0x0082
	.zero		2


//--------------------- .nv.info                  --------------------------
	.section	.nv.info,"",@"SHT_CUDA_INFO"
	.align	4


	//----- nvinfo : EIATTR_REGCOUNT
	.align		4
        /*0000*/ 	.byte	0x04, 0x2f
        /*0002*/ 	.short	(.L_2 - .L_1)
	.align		4
.L_1:
        /*0004*/ 	.word	index@(_Z7computefiffffffff)
        /*0008*/ 	.word	0x00000018


	//----- nvinfo : EIATTR_FRAME_SIZE
	.align		4
.L_2:
        /*000c*/ 	.byte	0x04, 0x11
        /*000e*/ 	.short	(.L_4 - .L_3)
	.align		4
.L_3:
        /*0010*/ 	.word	index@($__internal_0_$__cuda_sm3x_div_rn_noftz_f32_slowpath)
        /*0014*/ 	.word	0x00000008


	//----- nvinfo : EIATTR_FRAME_SIZE
	.align		4
.L_4:
        /*0018*/ 	.byte	0x04, 0x11
        /*001a*/ 	.short	(.L_6 - .L_5)
	.align		4
.L_5:
        /*001c*/ 	.word	index@(_Z7computefiffffffff)
        /*0020*/ 	.word	0x00000008


	//----- nvinfo : EIATTR_MIN_STACK_SIZE
	.align		4
.L_6:
        /*0024*/ 	.byte	0x04, 0x12
        /*0026*/ 	.short	(.L_8 - .L_7)
	.align		4
.L_7:
        /*0028*/ 	.word	index@(_Z7computefiffffffff)
        /*002c*/ 	.word	0x00000008
.L_8:


//--------------------- .nv.compat                --------------------------
	.section	.nv.compat,"",@"SHT_CUDA_COMPAT_INFO"
	.align	4
        /*0000*/ 	.byte	0x02, 0x09, 0x00, 0x00, 0x02, 0x02, 0x01, 0x00, 0x02, 0x05, 0x05, 0x00, 0x03, 0x07, 0x01, 0x01
        /*0010*/ 	.byte	0x02, 0x03, 0x00, 0x00, 0x02, 0x06, 0x01, 0x00, 0x04, 0x0b, 0x08, 0x00, 0x01, 0x00, 0x00, 0x00
        /*0020*/ 	.byte	0x00, 0x00, 0x00, 0x00


//--------------------- .nv.info._Z7computefiffffffff --------------------------
	.section	.nv.info._Z7computefiffffffff,"",@"SHT_CUDA_INFO"
	.sectionflags	@""
	.align	4


	//----- nvinfo : EIATTR_CUDA_API_VERSION
	.align		4
        /*0000*/ 	.byte	0x04, 0x37
        /*0002*/ 	.short	(.L_10 - .L_9)
.L_9:
        /*0004*/ 	.word	0x00000082


	//----- nvinfo : EIATTR_KPARAM_INFO
	.align		4
.L_10:
        /*0008*/ 	.byte	0x04, 0x17
        /*000a*/ 	.short	(.L_12 - .L_11)
.L_11:
        /*000c*/ 	.word	0x00000000
        /*0010*/ 	.short	0x0009
        /*0012*/ 	.short	0x0024
        /*0014*/ 	.byte	0x00, 0xf0, 0x11, 0x00


	//----- nvinfo : EIATTR_KPARAM_INFO
	.align		4
.L_12:
        /*0018*/ 	.byte	0x04, 0x17
        /*001a*/ 	.short	(.L_14 - .L_13)
.L_13:
        /*001c*/ 	.word	0x00000000
        /*0020*/ 	.short	0x0008
        /*0022*/ 	.short	0x0020
        /*0024*/ 	.byte	0x00, 0xf0, 0x11, 0x00


	//----- nvinfo : EIATTR_KPARAM_INFO
	.align		4
.L_14:
        /*0028*/ 	.byte	0x04, 0x17
        /*002a*/ 	.short	(.L_16 - .L_15)
.L_15:
        /*002c*/ 	.word	0x00000000
        /*0030*/ 	.short	0x0007
        /*0032*/ 	.short	0x001c
        /*0034*/ 	.byte	0x00, 0xf0, 0x11, 0x00


	//----- nvinfo : EIATTR_KPARAM_INFO
	.align		4
.L_16:
        /*0038*/ 	.byte	0x04, 0x17
        /*003a*/ 	.short	(.L_18 - .L_17)
.L_17:
        /*003c*/ 	.word	0x00000000
        /*0040*/ 	.short	0x0006
        /*0042*/ 	.short	0x0018
        /*0044*/ 	.byte	0x00, 0xf0, 0x11, 0x00


	//----- nvinfo : EIATTR_KPARAM_INFO
	.align		4
.L_18:
        /*0048*/ 	.byte	0x04, 0x17
        /*004a*/ 	.short	(.L_20 - .L_19)
.L_19:
        /*004c*/ 	.word	0x00000000
        /*0050*/ 	.short	0x0005
        /*0052*/ 	.short	0x0014
        /*0054*/ 	.byte	0x00, 0xf0, 0x11, 0x00


	//----- nvinfo : EIATTR_KPARAM_INFO
	.align		4
.L_20:
        /*0058*/ 	.byte	0x04, 0x17
        /*005a*/ 	.short	(.L_22 - .L_21)
.L_21:
        /*005c*/ 	.word	0x00000000
        /*0060*/ 	.short	0x0004
        /*0062*/ 	.short	0x0010
        /*0064*/ 	.byte	0x00, 0xf0, 0x11, 0x00


	//----- nvinfo : EIATTR_KPARAM_INFO
	.align		4
.L_22:
        /*0068*/ 	.byte	0x04, 0x17
        /*006a*/ 	.short	(.L_24 - .L_23)
.L_23:
        /*006c*/ 	.word	0x00000000
        /*0070*/ 	.short	0x0003
        /*0072*/ 	.short	0x000c
        /*0074*/ 	.byte	0x00, 0xf0, 0x11, 0x00


	//----- nvinfo : EIATTR_KPARAM_INFO
	.align		4
.L_24:
        /*0078*/ 	.byte	0x04, 0x17
        /*007a*/ 	.short	(.L_26 - .L_25)
.L_25:
        /*007c*/ 	.word	0x00000000
        /*0080*/ 	.short	0x0002
        /*0082*/ 	.short	0x0008
        /*0084*/ 	.byte	0x00, 0xf0, 0x11, 0x00


	//----- nvinfo : EIATTR_KPARAM_INFO
	.align		4
.L_26:
        /*0088*/ 	.byte	0x04, 0x17
        /*008a*/ 	.short	(.L_28 - .L_27)
.L_27:
        /*008c*/ 	.word	0x00000000
        /*0090*/ 	.short	0x0001
        /*0092*/ 	.short	0x0004
        /*0094*/ 	.byte	0x00, 0xf0, 0x11, 0x00


	//----- nvinfo : EIATTR_KPARAM_INFO
	.align		4
.L_28:
        /*0098*/ 	.byte	0x04, 0x17
        /*009a*/ 	.short	(.L_30 - .L_29)
.L_29:
        /*009c*/ 	.word	0x00000000
        /*00a0*/ 	.short	0x0000
        /*00a2*/ 	.short	0x0000
        /*00a4*/ 	.byte	0x00, 0xf0, 0x11, 0x00


	//----- nvinfo : EIATTR_SPARSE_MMA_MASK
	.align		4
.L_30:
        /*00a8*/ 	.byte	0x03, 0x50
        /*00aa*/ 	.short	0x0000


	//----- nvinfo : EIATTR_MAXREG_COUNT
	.align		4
        /*00ac*/ 	.byte	0x03, 0x1b
        /*00ae*/ 	.short	0x00ff


	//----- nvinfo : EIATTR_EXTERNS
	.align		4
        /*00b0*/ 	.byte	0x04, 0x0f
        /*00b2*/ 	.short	(.L_32 - .L_31)


	//   ....[0]....
	.align		4
.L_31:
        /*00b4*/ 	.word	index@(vprintf)


	//----- nvinfo : EIATTR_MERCURY_ISA_VERSION
	.align		4
.L_32:
        /*00b8*/ 	.byte	0x03, 0x5f
        /*00ba*/ 	.short	0x0101


	//----- nvinfo : EIATTR_VRC_CTA_INIT_COUNT
	.align		4
        /*00bc*/ 	.byte	0x02, 0x4a
	.zero		1
	.zero		1


	//----- nvinfo : EIATTR_SYSCALL_OFFSETS
	.align		4
        /*00c0*/ 	.byte	0x04, 0x46
        /*00c2*/ 	.short	(.L_34 - .L_33)


	//   ....[0]....
.L_33:
        /*00c4*/ 	.word	0x00000260


	//----- nvinfo : EIATTR_EXIT_INSTR_OFFSETS
	.align		4
.L_34:
        /*00c8*/ 	.byte	0x04, 0x1c
        /*00ca*/ 	.short	(.L_36 - .L_35)


	//   ....[0]....
.L_35:
        /*00cc*/ 	.word	0x00000270


	//----- nvinfo : EIATTR_CRS_STACK_SIZE
	.align		4
.L_36:
        /*00d0*/ 	.byte	0x04, 0x1e
        /*00d2*/ 	.short	(.L_38 - .L_37)
.L_37:
        /*00d4*/ 	.word	0x00000000


	//----- nvinfo : EIATTR_CBANK_PARAM_SIZE
	.align		4
.L_38:
        /*00d8*/ 	.byte	0x03, 0x19
        /*00da*/ 	.short	0x0028


	//----- nvinfo : EIATTR_PARAM_CBANK
	.align		4
        /*00dc*/ 	.byte	0x04, 0x0a
        /*00de*/ 	.short	(.L_40 - .L_39)
	.align		4
.L_39:
        /*00e0*/ 	.word	index@(.nv.constant0._Z7computefiffffffff)
        /*00e4*/ 	.short	0x0380
        /*00e6*/ 	.short	0x0028


	//----- nvinfo : EIATTR_SW_WAR
	.align		4
.L_40:
        /*00e8*/ 	.byte	0x04, 0x36
        /*00ea*/ 	.short	(.L_42 - .L_41)
.L_41:
        /*00ec*/ 	.word	0x00000008
.L_42:


//--------------------- .nv.callgraph             --------------------------
	.section	.nv.callgraph,"",@"SHT_CUDA_CALLGRAPH"
	.align	4
	.sectionentsize	8
	.align		4
        /*0000*/ 	.word	0x00000000
	.align		4
        /*0004*/ 	.word	0xffffffff
	.align		4
        /*0008*/ 	.word	index@(_Z7computefiffffffff)
	.align		4
        /*000c*/ 	.word	index@(vprintf)
	.align		4
        /*0010*/ 	.word	0x00000000
	.align		4
        /*0014*/ 	.word	0xfffffffe
	.align		4
        /*0018*/ 	.word	0x00000000
	.align		4
        /*001c*/ 	.word	0xfffffffd
	.align		4
        /*0020*/ 	.word	0x00000000
	.align		4
        /*0024*/ 	.word	0xfffffffc


//--------------------- .nv.constant4             --------------------------
	.section	.nv.constant4,"a",@progbits
	.align	8
	.align		8
.nv.constant4:
        /*0000*/ 	.dword	vprintf
	.align		8
        /*0008*/ 	.dword	$str


//--------------------- .text._Z7computefiffffffff --------------------------
	.section	.text._Z7computefiffffffff,"ax",@progbits
	.align	128
        .global         _Z7computefiffffffff
        .type           _Z7computefiffffffff,@function
        .size           _Z7computefiffffffff,(.L_x_11 - _Z7computefiffffffff)
        .other          _Z7computefiffffffff,@"STO_CUDA_ENTRY STV_DEFAULT"
_Z7computefiffffffff:
.text._Z7computefiffffffff:
[----:B------:R-:W0:Y:S08]  /*0000*/  LDC R1, c[0x0][0x37c] ;  /* 0x0000df00ff017b82 */ /* 0x000e300000000800 */
[----:B------:R-:W1:Y:S01]  /*0010*/  LDC.64 R2, c[0x0][0x388] ;  /* 0x0000e200ff027b82 */ /* 0x000e620000000a00 */
[----:B------:R-:W2:Y:S01]  /*0020*/  LDCU UR6, c[0x0][0x384] ;  /* 0x00007080ff0677ac */ /* 0x000ea20008000800 */
[----:B0-----:R-:W-:Y:S01]  /*0030*/  VIADD R1, R1, 0xfffffff8 ;  /* 0xfffffff801017836 */ /* 0x001fe20000000000 */
[----:B------:R-:W0:Y:S05]  /*0040*/  LDCU UR4, c[0x0][0x2f8] ;  /* 0x00005f00ff0477ac */ /* 0x000e2a0008000800 */
[----:B------:R-:W3:Y:S01]  /*0050*/  LDC.64 R4, c[0x0][0x390] ;  /* 0x0000e400ff047b82 */ /* 0x000ee20000000a00 */
[----:B------:R-:W4:Y:S07]  /*0060*/  LDCU UR5, c[0x0][0x2fc] ;  /* 0x00005f80ff0577ac */ /* 0x000f2e0008000800 */
[----:B------:R-:W5:Y:S01]  /*0070*/  LDC R0, c[0x0][0x398] ;  /* 0x0000e600ff007b82 */ /* 0x000f620000000800 */
[----:B--2---:R-:W-:Y:S01]  /*0080*/  UISETP.GE.AND UP0, UPT, UR6, 0x1, UPT ;  /* 0x000000010600788c */ /* 0x004fe2000bf06270 */
[----:B0-----:R-:W-:Y:S01]  /*0090*/  IADD3 R6, P0, PT, R1, UR4, RZ ;  /* 0x0000000401067c10 */ /* 0x001fe2000ff1e0ff */
[----:B-1----:R-:W-:-:S04]  /*00a0*/  FADD R3, R2, R3 ;  /* 0x0000000302037221 */ /* 0x002fc80000000000 */
[----:B----4-:R-:W-:Y:S02]  /*00b0*/  IMAD.X R7, RZ, RZ, UR5, P0 ;  /* 0x00000005ff077e24 */ /* 0x010fe400080e06ff */
[----:B---3--:R-:W-:Y:S01]  /*00c0*/  FADD R3, R3, -R4 ;  /* 0x8000000403037221 */ /* 0x008fe20000000000 */
[----:B-----5:R-:W-:-:S04]  /*00d0*/  FFMA R0, R0, -1.89890003432268034010e+36, R5 ;  /* 0xfbb6db8000007823 */ /* 0x020fc80000000005 */
[----:B------:R-:W-:Y:S01]  /*00e0*/  FADD R0, R3, R0 ;  /* 0x0000000003007221 */ /* 0x000fe20000000000 */
[----:B------:R-:W-:Y:S06]  /*00f0*/  BRA.U !UP0, `(.L_x_0) ;  /* 0x0000000108387547 */ /* 0x000fec000b800000 */
[----:B------:R-:W0:Y:S02]  /*0100*/  LDC R0, c[0x0][0x3a4] ;  /* 0x0000e900ff007b82 */ /* 0x000e240000000800 */
[----:B0-----:R-:W-:-:S04]  /*0110*/  FADD R0, R0, -1.1084270852809303031e-42 ;  /* 0x8000031700007421 */ /* 0x001fc80000000000 */
[----:B------:R-:W0:Y:S08]  /*0120*/  MUFU.RCP R3, R0 ;  /* 0x0000000000037308 */ /* 0x000e300000001000 */
[----:B------:R-:W1:Y:S01]  /*0130*/  FCHK P0, RZ, R0 ;  /* 0x00000000ff007302 */ /* 0x000e620000000000 */
[----:B0-----:R-:W-:-:S04]  /*0140*/  FFMA R2, -R0, R3, 1 ;  /* 0x3f80000000027423 */ /* 0x001fc80000000103 */
[----:B------:R-:W-:-:S04]  /*0150*/  FFMA R2, R3, R2, R3 ;  /* 0x0000000203027223 */ /* 0x000fc80000000003 */
[----:B------:R-:W-:-:S04]  /*0160*/  FFMA R3, RZ, R2, RZ ;  /* 0x00000002ff037223 */ /* 0x000fc800000000ff */
[----:B------:R-:W-:-:S04]  /*0170*/  FFMA R4, -R0, R3, RZ ;  /* 0x0000000300047223 */ /* 0x000fc800000001ff */
[----:B------:R-:W-:Y:S01]  /*0180*/  FFMA R2, R2, R4, R3 ;  /* 0x0000000402027223 */ /* 0x000fe20000000003 */
[----:B-1----:R-:W-:Y:S06]  /*0190*/  @!P0 BRA `(.L_x_1) ;  /* 0x00000000000c8947 */ /* 0x002fec0003800000 */
[----:B------:R-:W-:-:S07]  /*01a0*/  MOV R2, 0x1c0 ;  /* 0x000001c000027802 */ /* 0x000fce0000000f00 */
[----:B------:R-:W-:Y:S05]  /*01b0*/  CALL.REL.NOINC `($__internal_0_$__cuda_sm3x_div_rn_noftz_f32_slowpath) ;  /* 0x0000000000307944 */ /* 0x000fea0003c00000 */
[----:B------:R-:W-:-:S07]  /*01c0*/  IMAD.MOV.U32 R2, RZ, RZ, R5 ;  /* 0x000000ffff027224 */ /* 0x000fce00078e0005 */
.L_x_1:
[----:B------:R-:W-:-:S07]  /*01d0*/  IMAD.MOV.U32 R0, RZ, RZ, R2 ;  /* 0x000000ffff007224 */ /* 0x000fce00078e0002 */
.L_x_0:
[----:B------:R-:W0:Y:S01]  /*01e0*/  F2F.F64.F32 R2, R0 ;  /* 0x0000000000027310 */ /* 0x000e220000201800 */
[----:B------:R-:W-:Y:S01]  /*01f0*/  MOV R8, 0x0 ;  /* 0x0000000000087802 */ /* 0x000fe20000000f00 */
[----:B------:R-:W1:Y:S05]  /*0200*/  LDCU.64 UR4, c[0x4][0x8] ;  /* 0x01000100ff0477ac */ /* 0x000e6a0008000a00 */
[----:B------:R-:W2:Y:S01]  /*0210*/  LDC.64 R8, c[0x4][R8] ;  /* 0x0100000008087b82 */ /* 0x000ea20000000a00 */
[----:B0-----:R0:W-:Y:S01]  /*0220*/  STL.64 [R1], R2 ;  /* 0x0000000201007387 */ /* 0x0011e20000100a00 */
[----:B-1----:R-:W-:Y:S02]  /*0230*/  IMAD.U32 R4, RZ, RZ, UR4 ;  /* 0x00000004ff047e24 */ /* 0x002fe4000f8e00ff */
[----:B------:R-:W-:-:S07]  /*0240*/  IMAD.U32 R5, RZ, RZ, UR5 ;  /* 0x00000005ff057e24 */ /* 0x000fce000f8e00ff */
[----:B------:R-:W-:-:S07]  /*0250*/  LEPC R20, `(.L_x_2) ;  /* 0x000000001014794e */ /* 0x000fce0000000000 */
[----:B0-2---:R-:W-:Y:S05]  /*0260*/  CALL.ABS.NOINC R8 ;  /* 0x0000000008007343 */ /* 0x005fea0003c00000 */
.L_x_2:
[----:B------:R-:W-:Y:S05]  /*0270*/  EXIT ;  /* 0x000000000000794d */ /* 0x000fea0003800000 */
        .weak           $__internal_0_$__cuda_sm3x_div_rn_noftz_f32_slowpath
        .type           $__internal_0_$__cuda_sm3x_div_rn_noftz_f32_slowpath,@function
        .size           $__internal_0_$__cuda_sm3x_div_rn_noftz_f32_slowpath,(.L_x_11 - $__internal_0_$__cuda_sm3x_div_rn_noftz_f32_slowpath)
$__internal_0_$__cuda_sm3x_div_rn_noftz_f32_slowpath:
[----:B------:R-:W-:-:S13]  /*0280*/  FSETP.GTU.FTZ.AND P0, PT, |R0|, +INF , PT ;  /* 0x7f8000000000780b */ /* 0x000fda0003f1c200 */
[----:B------:R-:W-:Y:S05]  /*0290*/  @P0 BRA `(.L_x_3) ;  /* 0x0000000400380947 */ /* 0x000fea0003800000 */
[----:B------:R-:W-:Y:S01]  /*02a0*/  IMAD.MOV.U32 R3, RZ, RZ, RZ ;  /* 0x000000ffff037224 */ /* 0x000fe200078e00ff */
[----:B------:R-:W-:-:S04]  /*02b0*/  MOV R4, R0 ;  /* 0x0000000000047202 */ /* 0x000fc80000000f00 */
[----:B------:R-:W-:-:S13]  /*02c0*/  LOP3.LUT P0, RZ, R4, 0x7fffffff, R3, 0xc8, !PT ;  /* 0x7fffffff04ff7812 */ /* 0x000fda000780c803 */
[----:B------:R-:W-:Y:S05]  /*02d0*/  @!P0 BRA `(.L_x_4) ;  /* 0x0000000400208947 */ /* 0x000fea0003800000 */
[----:B------:R-:W-:Y:S02]  /*02e0*/  FSETP.NEU.FTZ.AND P0, PT, |R0|, +INF , PT ;  /* 0x7f8000000000780b */ /* 0x000fe40003f1d200 */
[----:B------:R-:W-:-:S04]  /*02f0*/  LOP3.LUT P1, RZ, R3, 0x7fffffff, RZ, 0xc0, !PT ;  /* 0x7fffffff03ff7812 */ /* 0x000fc8000782c0ff */
[----:B------:R-:W-:-:S13]  /*0300*/  PLOP3.LUT P0, PT, P0, P1, PT, 0x2f, 0xf2 ;  /* 0x0000000000f2781c */ /* 0x000fda0000702577 */
[----:B------:R-:W-:Y:S05]  /*0310*/  @P0 BRA `(.L_x_5) ;  /* 0x0000000400080947 */ /* 0x000fea0003800000 */
[----:B------:R-:W-:-:S13]  /*0320*/  LOP3.LUT P0, RZ, R4, 0x7fffffff, RZ, 0xc0, !PT ;  /* 0x7fffffff04ff7812 */ /* 0x000fda000780c0ff */
[----:B------:R-:W-:Y:S05]  /*0330*/  @!P0 BRA `(.L_x_6) ;  /* 0x0000000000f48947 */ /* 0x000fea0003800000 */
[----:B------:R-:W-:-:S04]  /*0340*/  SHF.R.U32.HI R3, RZ, 0x17, R0 ;  /* 0x00000017ff037819 */ /* 0x000fc80000011600 */
[----:B------:R-:W-:-:S05]  /*0350*/  LOP3.LUT R3, R3, 0xff, RZ, 0xc0, !PT ;  /* 0x000000ff03037812 */ /* 0x000fca00078ec0ff */
[----:B------:R-:W-:-:S05]  /*0360*/  VIADD R5, R3, 0xffffffff ;  /* 0xffffffff03057836 */ /* 0x000fca0000000000 */
[----:B------:R-:W-:Y:S02]  /*0370*/  ISETP.GE.AND P0, PT, R5, RZ, PT ;  /* 0x000000ff0500720c */ /* 0x000fe40003f06270 */
[----:B------:R-:W-:-:S11]  /*0380*/  LEA R5, R3, 0xc0800000, 0x17 ;  /* 0xc080000003057811 */ /* 0x000fd600078eb8ff */
[----:B------:R-:W-:Y:S01]  /*0390*/  @!P0 FFMA R4, R0, 1.84467440737095516160e+19, RZ ;  /* 0x5f80000000048823 */ /* 0x000fe200000000ff */
[----:B------:R-:W-:-:S03]  /*03a0*/  FFMA R0, RZ, 1.84467440737095516160e+19, RZ ;  /* 0x5f800000ff007823 */ /* 0x000fc600000000ff */
[----:B------:R-:W-:Y:S02]  /*03b0*/  IMAD.IADD R5, R4, 0x1, -R5 ;  /* 0x0000000104057824 */ /* 0x000fe400078e0a05 */
[----:B------:R-:W-:Y:S02]  /*03c0*/  VIADD R0, R0, 0x3f800000 ;  /* 0x3f80000000007836 */ /* 0x000fe40000000000 */
[----:B------:R-:W0:Y:S01]  /*03d0*/  MUFU.RCP R4, R5 ;  /* 0x0000000500047308 */ /* 0x000e220000001000 */
[----:B------:R-:W-:-:S04]  /*03e0*/  FADD.FTZ R9, -R5, -RZ ;  /* 0x800000ff05097221 */ /* 0x000fc80000010100 */
[----:B0-----:R-:W-:-:S04]  /*03f0*/  FFMA R11, R4, R9, 1 ;  /* 0x3f800000040b7423 */ /* 0x001fc80000000009 */
[----:B------:R-:W-:-:S04]  /*0400*/  FFMA R13, R4, R11, R4 ;  /* 0x0000000b040d7223 */ /* 0x000fc80000000004 */
[----:B------:R-:W-:-:S04]  /*0410*/  FFMA R4, R0, R13, RZ ;  /* 0x0000000d00047223 */ /* 0x000fc800000000ff */
[----:B------:R-:W-:-:S04]  /*0420*/  FFMA R11, R9, R4, R0 ;  /* 0x00000004090b7223 */ /* 0x000fc80000000000 */
[----:B------:R-:W-:-:S04]  /*0430*/  FFMA R8, R13, R11, R4 ;  /* 0x0000000b0d087223 */ /* 0x000fc80000000004 */
[----:B------:R-:W-:Y:S01]  /*0440*/  FFMA R9, R9, R8, R0 ;  /* 0x0000000809097223 */ /* 0x000fe20000000000 */
[----:B------:R-:W-:-:S03]  /*0450*/  IMAD.MOV.U32 R0, RZ, RZ, -0x40 ;  /* 0xffffffc0ff007424 */ /* 0x000fc600078e00ff */
[----:B------:R-:W-:Y:S02]  /*0460*/  FFMA R5, R13, R9, R8 ;  /* 0x000000090d057223 */ /* 0x000fe40000000008 */
[----:B------:R-:W-:-:S03]  /*0470*/  @!P0 IADD3 R0, PT, PT, R0, 0x40, RZ ;  /* 0x0000004000008810 */ /* 0x000fc60007ffe0ff */
[----:B------:R-:W-:Y:S02]  /*0480*/  SHF.R.U32.HI R4, RZ, 0x17, R5 ;  /* 0x00000017ff047819 */ /* 0x000fe40000011605 */
[----:B------:R-:W-:Y:S02]  /*0490*/  IMAD.IADD R0, R0, 0x1, -R3 ;  /* 0x0000000100007824 */ /* 0x000fe400078e0a03 */
[----:B------:R-:W-:-:S05]  /*04a0*/  LOP3.LUT R4, R4, 0xff, RZ, 0xc0, !PT ;  /* 0x000000ff04047812 */ /* 0x000fca00078ec0ff */
[----:B------:R-:W-:-:S04]  /*04b0*/  IMAD.IADD R10, R4, 0x1, R0 ;  /* 0x00000001040a7824 */ /* 0x000fc800078e0200 */
[----:B------:R-:W-:-:S05]  /*04c0*/  VIADD R3, R10, 0xffffffff ;  /* 0xffffffff0a037836 */ /* 0x000fca0000000000 */
[----:B------:R-:W-:-:S13]  /*04d0*/  ISETP.GE.U32.AND P0, PT, R3, 0xfe, PT ;  /* 0x000000fe0300780c */ /* 0x000fda0003f06070 */
[----:B------:R-:W-:Y:S05]  /*04e0*/  @!P0 BRA `(.L_x_7) ;  /* 0x0000000000808947 */ /* 0x000fea0003800000 */
[----:B------:R-:W-:-:S13]  /*04f0*/  ISETP.GT.AND P0, PT, R10, 0xfe, PT ;  /* 0x000000fe0a00780c */ /* 0x000fda0003f04270 */
[----:B------:R-:W-:Y:S05]  /*0500*/  @P0 BRA `(.L_x_8) ;  /* 0x00000000006c0947 */ /* 0x000fea0003800000 */
[----:B------:R-:W-:-:S13]  /*0510*/  ISETP.GE.AND P0, PT, R10, 0x1, PT ;  /* 0x000000010a00780c */ /* 0x000fda0003f06270 */
[----:B------:R-:W-:Y:S05]  /*0520*/  @P0 BRA `(.L_x_9) ;  /* 0x0000000000980947 */ /* 0x000fea0003800000 */
[----:B------:R-:W-:Y:S02]  /*0530*/  ISETP.GE.AND P0, PT, R10, -0x18, PT ;  /* 0xffffffe80a00780c */ /* 0x000fe40003f06270 */
[----:B------:R-:W-:-:S11]  /*0540*/  LOP3.LUT R5, R5, 0x80000000, RZ, 0xc0, !PT ;  /* 0x8000000005057812 */ /* 0x000fd600078ec0ff */
[----:B------:R-:W-:Y:S05]  /*0550*/  @!P0 BRA `(.L_x_9) ;  /* 0x00000000008c8947 */ /* 0x000fea0003800000 */
[CCC-:B------:R-:W-:Y:S01]  /*0560*/  FFMA.RZ R0, R13.reuse, R9.reuse, R8.reuse ;  /* 0x000000090d007223 */ /* 0x1c0fe2000000c008 */
[CCC-:B------:R-:W-:Y:S01]  /*0570*/  FFMA.RM R3, R13.reuse, R9.reuse, R8.reuse ;  /* 0x000000090d037223 */ /* 0x1c0fe20000004008 */
[C---:B------:R-:W-:Y:S02]  /*0580*/  ISETP.NE.AND P2, PT, R10.reuse, RZ, PT ;  /* 0x000000ff0a00720c */ /* 0x040fe40003f45270 */
[----:B------:R-:W-:Y:S02]  /*0590*/  ISETP.NE.AND P1, PT, R10, RZ, PT ;  /* 0x000000ff0a00720c */ /* 0x000fe40003f25270 */
[----:B------:R-:W-:Y:S01]  /*05a0*/  LOP3.LUT R4, R0, 0x7fffff, RZ, 0xc0, !PT ;  /* 0x007fffff00047812 */ /* 0x000fe200078ec0ff */
[----:B------:R-:W-:Y:S01]  /*05b0*/  FFMA.RP R0, R13, R9, R8 ;  /* 0x000000090d007223 */ /* 0x000fe20000008008 */
[C---:B------:R-:W-:Y:S01]  /*05c0*/  VIADD R9, R10.reuse, 0x20 ;  /* 0x000000200a097836 */ /* 0x040fe20000000000 */
[----:B------:R-:W-:Y:S02]  /*05d0*/  IADD3 R8, PT, PT, -R10, RZ, RZ ;  /* 0x000000ff0a087210 */ /* 0x000fe40007ffe1ff */
[----:B------:R-:W-:-:S02]  /*05e0*/  LOP3.LUT R4, R4, 0x800000, RZ, 0xfc, !PT ;  /* 0x0080000004047812 */ /* 0x000fc400078efcff */
[----:B------:R-:W-:Y:S02]  /*05f0*/  FSETP.NEU.FTZ.AND P0, PT, R0, R3, PT ;  /* 0x000000030000720b */ /* 0x000fe40003f1d000 */
[----:B------:R-:W-:Y:S02]  /*0600*/  SHF.L.U32 R9, R4, R9, RZ ;  /* 0x0000000904097219 */ /* 0x000fe400000006ff */
[----:B------:R-:W-:Y:S02]  /*0610*/  SEL R3, R8, RZ, P2 ;  /* 0x000000ff08037207 */ /* 0x000fe40001000000 */
[----:B------:R-:W-:Y:S02]  /*0620*/  ISETP.NE.AND P1, PT, R9, RZ, P1 ;  /* 0x000000ff0900720c */ /* 0x000fe40000f25270 */
[----:B------:R-:W-:Y:S02]  /*0630*/  SHF.R.U32.HI R3, RZ, R3, R4 ;  /* 0x00000003ff037219 */ /* 0x000fe40000011604 */
[----:B------:R-:W-:-:S02]  /*0640*/  PLOP3.LUT P0, PT, P0, P1, PT, 0xf8, 0x8f ;  /* 0x00000000008f781c */ /* 0x000fc40000703f70 */
[----:B------:R-:W-:Y:S02]  /*0650*/  SHF.R.U32.HI R9, RZ, 0x1, R3 ;  /* 0x00000001ff097819 */ /* 0x000fe40000011603 */
[----:B------:R-:W-:-:S04]  /*0660*/  SEL R0, RZ, 0x1, !P0 ;  /* 0x00000001ff007807 */ /* 0x000fc80004000000 */
[----:B------:R-:W-:-:S04]  /*0670*/  LOP3.LUT R0, R0, 0x1, R9, 0xf8, !PT ;  /* 0x0000000100007812 */ /* 0x000fc800078ef809 */
[----:B------:R-:W-:-:S05]  /*0680*/  LOP3.LUT R0, R0, R3, RZ, 0xc0, !PT ;  /* 0x0000000300007212 */ /* 0x000fca00078ec0ff */
[----:B------:R-:W-:-:S05]  /*0690*/  IMAD.IADD R0, R9, 0x1, R0 ;  /* 0x0000000109007824 */ /* 0x000fca00078e0200 */
[----:B------:R-:W-:Y:S01]  /*06a0*/  LOP3.LUT R5, R0, R5, RZ, 0xfc, !PT ;  /* 0x0000000500057212 */ /* 0x000fe200078efcff */
[----:B------:R-:W-:Y:S06]  /*06b0*/  BRA `(.L_x_9) ;  /* 0x0000000000347947 */ /* 0x000fec0003800000 */
.L_x_8:
[----:B------:R-:W-:-:S04]  /*06c0*/  LOP3.LUT R5, R5, 0x80000000, RZ, 0xc0, !PT ;  /* 0x8000000005057812 */ /* 0x000fc800078ec0ff */
[----:B------:R-:W-:Y:S01]  /*06d0*/  LOP3.LUT R5, R5, 0x7f800000, RZ, 0xfc, !PT ;  /* 0x7f80000005057812 */ /* 0x000fe200078efcff */
[----:B------:R-:W-:Y:S06]  /*06e0*/  BRA `(.L_x_9) ;  /* 0x0000000000287947 */ /* 0x000fec0003800000 */
.L_x_7:
[----:B------:R-:W-:Y:S01]  /*06f0*/  IMAD R5, R0, 0x800000, R5 ;  /* 0x0080000000057824 */ /* 0x000fe200078e0205 */
[----:B------:R-:W-:Y:S06]  /*0700*/  BRA `(.L_x_9) ;  /* 0x0000000000207947 */ /* 0x000fec0003800000 */
.L_x_6:
[----:B------:R-:W-:-:S04]  /*0710*/  LOP3.LUT R3, R4, 0x80000000, R3, 0x48, !PT ;  /* 0x8000000004037812 */ /* 0x000fc800078e4803 */
[----:B------:R-:W-:Y:S01]  /*0720*/  LOP3.LUT R5, R3, 0x7f800000, RZ, 0xfc, !PT ;  /* 0x7f80000003057812 */ /* 0x000fe200078efcff */
[----:B------:R-:W-:Y:S06]  /*0730*/  BRA `(.L_x_9) ;  /* 0x0000000000147947 */ /* 0x000fec0003800000 */
.L_x_5:
[----:B------:R-:W-:Y:S01]  /*0740*/  LOP3.LUT R5, R4, 0x80000000, R3, 0x48, !PT ;  /* 0x8000000004057812 */ /* 0x000fe200078e4803 */
[----:B------:R-:W-:Y:S06]  /*0750*/  BRA `(.L_x_9) ;  /* 0x00000000000c7947 */ /* 0x000fec0003800000 */
.L_x_4:
[----:B------:R-:W0:Y:S01]  /*0760*/  MUFU.RSQ R5, -QNAN ;  /* 0xffc0000000057908 */ /* 0x000e220000001400 */
[----:B------:R-:W-:Y:S05]  /*0770*/  BRA `(.L_x_9) ;  /* 0x0000000000047947 */ /* 0x000fea0003800000 */
.L_x_3:
[----:B------:R-:W-:-:S07]  /*0780*/  FADD.FTZ R5, RZ, R0 ;  /* 0x00000000ff057221 */ /* 0x000fce0000010000 */
.L_x_9:
[----:B------:R-:W-:-:S04]  /*0790*/  IMAD.MOV.U32 R3, RZ, RZ, 0x0 ;  /* 0x00000000ff037424 */ /* 0x000fc800078e00ff */
[----:B0-----:R-:W-:Y:S05]  /*07a0*/  RET.REL.NODEC R2 `(_Z7computefiffffffff) ;  /* 0xfffffff802147950 */ /* 0x001fea0003c3ffff */
.L_x_10:
[----:B------:R-:W-:-:S00]  /*07b0*/  BRA `(.L_x_10) ;  /* 0xfffffffc00fc7947 */ /* 0x000fc0000383ffff */
[----:B------:R-:W-:-:S00]  /*07c0*/  NOP ;  /* 0x0000000000007918 */ /* 0x000fc00000000000 */
        /* <DEDUP_REMOVED lines=11> */
.L_x_11:


//--------------------- .nv.global.init           --------------------------
	.section	.nv.global.init,"aw",@progbits
.nv.global.init:
	.type		$str,@object
	.size		$str,(.L_0 - $str)
$str:
        /*0000*/ 	.byte	0x25, 0x2e, 0x31, 0x37, 0x67, 0x0a, 0x00
.L_0:


//--------------------- .nv.shared.reserved.0     --------------------------
	.section	.nv.shared.reserved.0,"aw",@nobits
	.weak		__nv_reservedSMEM_offset_0_alias
	.size		__nv_reservedSMEM_offset_0_alias, 0, 64
	.other		__nv_reservedSMEM_offset_0_alias,@"STO_CUDA_RESERVED_SHARED STV_DEFAULT"
__nv_reservedSMEM_offset_0_alias:
	.zero		0
	.zero		64


//--------------------- .nv.constant0._Z7computefiffffffff --------------------------
	.section	.nv.constant0._Z7computefiffffffff,"a",@progbits
	.sectionflags	@""
	.align	4
.nv.constant0._Z7computefiffffffff:
	.zero		936


//--------------------- SYMBOLS --------------------------

	.type		.nv.reservedSmem.offset0,@object
	.size		.nv.reservedSmem.offset0,0x4
	.type		vprintf,@function
